//
// Generated by NVIDIA NVVM Compiler
//
// Compiler Build ID: CL-36424714
// Cuda compilation tools, release 13.0, V13.0.88
// Based on NVVM 20.0.0
//

.version 9.0
.target sm_100
.address_size 64

	// .globl	_Z5saxpyPiS_S_

.visible .entry _Z5saxpyPiS_S_(
	.param .u64 .ptr .align 1 _Z5saxpyPiS_S__param_0,
	.param .u64 .ptr .align 1 _Z5saxpyPiS_S__param_1,
	.param .u64 .ptr .align 1 _Z5saxpyPiS_S__param_2
)
{
	.reg .pred 	%p<2>;
	.reg .b32 	%r<9>;
	.reg .b64 	%rd<11>;

	ld.param.u64 	%rd1, [_Z5saxpyPiS_S__param_0];
	ld.param.u64 	%rd2, [_Z5saxpyPiS_S__param_1];
	ld.param.u64 	%rd3, [_Z5saxpyPiS_S__param_2];
	mov.u32 	%r2, %ctaid.x;
	mov.u32 	%r3, %ntid.x;
	mov.u32 	%r4, %tid.x;
	mad.lo.s32 	%r1, %r2, %r3, %r4;
	setp.gt.s32 	%p1, %r1, 65535;
	@%p1 bra 	$L__BB0_2;
	cvta.to.global.u64 	%rd4, %rd1;
	cvta.to.global.u64 	%rd5, %rd2;
	cvta.to.global.u64 	%rd6, %rd3;
	mul.wide.s32 	%rd7, %r1, 4;
	add.s64 	%rd8, %rd4, %rd7;
	ld.global.u32 	%r5, [%rd8];
	shl.b32 	%r6, %r5, 1;
	add.s64 	%rd9, %rd5, %rd7;
	ld.global.u32 	%r7, [%rd9];
	add.s32 	%r8, %r6, %r7;
	add.s64 	%rd10, %rd6, %rd7;
	st.global.u32 	[%rd10], %r8;
$L__BB0_2:
	ret;

}


// ===== COMPILED SASS (sm_100) =====

	.target	sm_100

	.elftype	@"ET_EXEC"


//--------------------- .note.nv.tkinfo           --------------------------
	.section	.note.nv.tkinfo,"",@"SHT_NOTE"
	.sectionflags	@"SHF_NOTE_NV_TKINFO"
	.tkinfo
        /*0018*/ 	.word	0x00000002
        /*0030*/ 	.string	""
        /*0030*/ 	.string	"ptxas"
        /*0030*/ 	.string	"Cuda compilation tools, release 13.0, V13.0.88"
        /*0030*/ 	.string	"Build cuda_13.0.r13.0/compiler.36424714_0"
        /*0030*/ 	.string	"-arch sm_100 -m 64 "



//--------------------- .note.nv.cuinfo           --------------------------
	.section	.note.nv.cuinfo,"",@"SHT_NOTE"
	.sectionflags	@"SHF_NOTE_NV_CUINFO"
        /*0018*/ 	.short	0x0002
        /*001a*/ 	.short	0x0064
        /*001c*/ 	.short	0x0082
	.zero		2


//--------------------- .nv.info                  --------------------------
	.section	.nv.info,"",@"SHT_CUDA_INFO"
	.align	4


	//----- nvinfo : EIATTR_REGCOUNT
	.align		4
        /*0000*/ 	.byte	0x04, 0x2f
        /*0002*/ 	.short	(.L_1 - .L_0)
	.align		4
.L_0:
        /*0004*/ 	.word	index@(_Z5saxpyPiS_S_)
        /*0008*/ 	.word	0x0000000c


	//----- nvinfo : EIATTR_FRAME_SIZE
	.align		4
.L_1:
        /*000c*/ 	.byte	0x04, 0x11
        /*000e*/ 	.short	(.L_3 - .L_2)
	.align		4
.L_2:
        /*0010*/ 	.word	index@(_Z5saxpyPiS_S_)
        /*0014*/ 	.word	0x00000000


	//----- nvinfo : EIATTR_MIN_STACK_SIZE
	.align		4
.L_3:
        /*0018*/ 	.byte	0x04, 0x12
        /*001a*/ 	.short	(.L_5 - .L_4)
	.align		4
.L_4:
        /*001c*/ 	.word	index@(_Z5saxpyPiS_S_)
        /*0020*/ 	.word	0x00000000
.L_5:


//--------------------- .nv.compat                --------------------------
	.section	.nv.compat,"",@"SHT_CUDA_COMPAT_INFO"
	.align	4
        /*0000*/ 	.byte	0x02, 0x09, 0x00, 0x00, 0x02, 0x02, 0x01, 0x00, 0x02, 0x05, 0x05, 0x00, 0x03, 0x07, 0x01, 0x01
        /*0010*/ 	.byte	0x02, 0x03, 0x00, 0x00, 0x02, 0x06, 0x01, 0x00, 0x04, 0x0b, 0x08, 0x00, 0x09, 0x00, 0x00, 0x00
        /*0020*/ 	.byte	0x00, 0x00, 0x00, 0x00


//--------------------- .nv.info._Z5saxpyPiS_S_   --------------------------
	.section	.nv.info._Z5saxpyPiS_S_,"",@"SHT_CUDA_INFO"
	.sectionflags	@""
	.align	4


	//----- nvinfo : EIATTR_CUDA_API_VERSION
	.align		4
        /*0000*/ 	.byte	0x04, 0x37
        /*0002*/ 	.short	(.L_7 - .L_6)
.L_6:
        /*0004*/ 	.word	0x00000082


	//----- nvinfo : EIATTR_KPARAM_INFO
	.align		4
.L_7:
        /*0008*/ 	.byte	0x04, 0x17
        /*000a*/ 	.short	(.L_9 - .L_8)
.L_8:
        /*000c*/ 	.word	0x00000000
        /*0010*/ 	.short	0x0002
        /*0012*/ 	.short	0x0010
        /*0014*/ 	.byte	0x00, 0xf5, 0x21, 0x00


	//----- nvinfo : EIATTR_KPARAM_INFO
	.align		4
.L_9:
        /*0018*/ 	.byte	0x04, 0x17
        /*001a*/ 	.short	(.L_11 - .L_10)
.L_10:
        /*001c*/ 	.word	0x00000000
        /*0020*/ 	.short	0x0001
        /*0022*/ 	.short	0x0008
        /*0024*/ 	.byte	0x00, 0xf5, 0x21, 0x00


	//----- nvinfo : EIATTR_KPARAM_INFO
	.align		4
.L_11:
        /*0028*/ 	.byte	0x04, 0x17
        /*002a*/ 	.short	(.L_13 - .L_12)
.L_12:
        /*002c*/ 	.word	0x00000000
        /*0030*/ 	.short	0x0000
        /*0032*/ 	.short	0x0000
        /*0034*/ 	.byte	0x00, 0xf5, 0x21, 0x00


	//----- nvinfo : EIATTR_SPARSE_MMA_MASK
	.align		4
.L_13:
        /*0038*/ 	.byte	0x03, 0x50
        /*003a*/ 	.short	0x0000


	//----- nvinfo : EIATTR_MAXREG_COUNT
	.align		4
        /*003c*/ 	.byte	0x03, 0x1b
        /*003e*/ 	.short	0x00ff


	//----- nvinfo : EIATTR_MERCURY_ISA_VERSION
	.align		4
        /*0040*/ 	.byte	0x03, 0x5f
        /*0042*/ 	.short	0x0101


	//----- nvinfo : EIATTR_VRC_CTA_INIT_COUNT
	.align		4
        /*0044*/ 	.byte	0x02, 0x4a
	.zero		1
	.zero		1


	//----- nvinfo : EIATTR_EXIT_INSTR_OFFSETS
	.align		4
        /*0048*/ 	.byte	0x04, 0x1c
        /*004a*/ 	.short	(.L_15 - .L_14)


	//   ....[0]....
.L_14:
        /*004c*/ 	.word	0x00000060


	//   ....[1]....
        /*0050*/ 	.word	0x00000120


	//----- nvinfo : EIATTR_CBANK_PARAM_SIZE
	.align		4
.L_15:
        /*0054*/ 	.byte	0x03, 0x19
        /*0056*/ 	.short	0x0018


	//----- nvinfo : EIATTR_PARAM_CBANK
	.align		4
        /*0058*/ 	.byte	0x04, 0x0a
        /*005a*/ 	.short	(.L_17 - .L_16)
	.align		4
.L_16:
        /*005c*/ 	.word	index@(.nv.constant0._Z5saxpyPiS_S_)
        /*0060*/ 	.short	0x0380
        /*0062*/ 	.short	0x0018


	//----- nvinfo : EIATTR_SW_WAR
	.align		4
.L_17:
        /*0064*/ 	.byte	0x04, 0x36
        /*0066*/ 	.short	(.L_19 - .L_18)
.L_18:
        /*0068*/ 	.word	0x00000008
.L_19:


//--------------------- .nv.callgraph             --------------------------
	.section	.nv.callgraph,"",@"SHT_CUDA_CALLGRAPH"
	.align	4
	.sectionentsize	8
	.align		4
        /*0000*/ 	.word	0x00000000
	.align		4
        /*0004*/ 	.word	0xffffffff
	.align		4
        /*0008*/ 	.word	0x00000000
	.align		4
        /*000c*/ 	.word	0xfffffffe
	.align		4
        /*0010*/ 	.word	0x00000000
	.align		4
        /*0014*/ 	.word	0xfffffffd
	.align		4
        /*0018*/ 	.word	0x00000000
	.align		4
        /*001c*/ 	.word	0xfffffffc


//--------------------- .text._Z5saxpyPiS_S_      --------------------------
	.section	.text._Z5saxpyPiS_S_,"ax",@progbits
	.align	128
        .global         _Z5saxpyPiS_S_
        .type           _Z5saxpyPiS_S_,@function
        .size           _Z5saxpyPiS_S_,(.L_x_1 - _Z5saxpyPiS_S_)
        .other          _Z5saxpyPiS_S_,@"STO_CUDA_ENTRY STV_DEFAULT"
_Z5saxpyPiS_S_:
.text._Z5saxpyPiS_S_:
[----:B------:R-:W-:Y:S01]  /*0000*/  LDC R1, c[0x0][0x37c] ;  /* 0x0000df00ff017b82 */ /* 0x000fe20000000800 */
[----:B------:R-:W0:Y:S07]  /*0010*/  S2R R0, SR_TID.X ;  /* 0x0000000000007919 */ /* 0x000e2e0000002100 */
[----:B------:R-:W0:Y:S08]  /*0020*/  S2UR UR4, SR_CTAID.X ;  /* 0x00000000000479c3 */ /* 0x000e300000002500 */
[----:B------:R-:W0:Y:S02]  /*0030*/  LDC R9, c[0x0][0x360] ;  /* 0x0000d800ff097b82 */ /* 0x000e240000000800 */
[----:B0-----:R-:W-:-:S05]  /*0040*/  IMAD R9, R9, UR4, R0 ;  /* 0x0000000409097c24 */ /* 0x001fca000f8e0200 */
[----:B------:R-:W-:-:S13]  /*0050*/  ISETP.GT.AND P0, PT, R9, 0xffff, PT ;  /* 0x0000ffff0900780c */ /* 0x000fda0003f04270 */
[----:B------:R-:W-:Y:S05]  /*0060*/  @P0 EXIT ;  /* 0x000000000000094d */ /* 0x000fea0003800000 */
[----:B------:R-:W0:Y:S01]  /*0070*/  LDC.64 R2, c[0x0][0x380] ;  /* 0x0000e000ff027b82 */ /* 0x000e220000000a00 */
[----:B------:R-:W1:Y:S07]  /*0080*/  LDCU.64 UR4, c[0x0][0x358] ;  /* 0x00006b00ff0477ac */ /* 0x000e6e0008000a00 */
[----:B------:R-:W2:Y:S08]  /*0090*/  LDC.64 R4, c[0x0][0x388] ;  /* 0x0000e200ff047b82 */ /* 0x000eb00000000a00 */
[----:B------:R-:W3:Y:S01]  /*00a0*/  LDC.64 R6, c[0x0][0x390] ;  /* 0x0000e400ff067b82 */ /* 0x000ee20000000a00 */
[----:B0-----:R-:W-:-:S06]  /*00b0*/  IMAD.WIDE R2, R9, 0x4, R2 ;  /* 0x0000000409027825 */ /* 0x001fcc00078e0202 */
[----:B-1----:R-:W4:Y:S01]  /*00c0*/  LDG.E R2, desc[UR4][R2.64] ;  /* 0x0000000402027981 */ /* 0x002f22000c1e1900 */
[----:B--2---:R-:W-:-:S06]  /*00d0*/  IMAD.WIDE R4, R9, 0x4, R4 ;  /* 0x0000000409047825 */ /* 0x004fcc00078e0204 */
[----:B------:R-:W4:Y:S01]  /*00e0*/  LDG.E R5, desc[UR4][R4.64] ;  /* 0x0000000404057981 */ /* 0x000f22000c1e1900 */
[----:B---3--:R-:W-:Y:S01]  /*00f0*/  IMAD.WIDE R6, R9, 0x4, R6 ;  /* 0x0000000409067825 */ /* 0x008fe200078e0206 */
[----:B----4-:R-:W-:-:S05]  /*0100*/  LEA R9, R2, R5, 0x1 ;  /* 0x0000000502097211 */ /* 0x010fca00078e08ff */
[----:B------:R-:W-:Y:S01]  /*0110*/  STG.E desc[UR4][R6.64], R9 ;  /* 0x0000000906007986 */ /* 0x000fe2000c101904 */
[----:B------:R-:W-:Y:S05]  /*0120*/  EXIT ;  /* 0x000000000000794d */ /* 0x000fea0003800000 */
.L_x_0:
[----:B------:R-:W-:-:S00]  /*0130*/  BRA `(.L_x_0) ;  /* 0xfffffffc00fc7947 */ /* 0x000fc0000383ffff */
[----:B------:R-:W-:-:S00]  /*0140*/  NOP ;  /* 0x0000000000007918 */ /* 0x000fc00000000000 */
        /* <DEDUP_REMOVED lines=11> */
.L_x_1:


//--------------------- .nv.shared.reserved.0     --------------------------
	.section	.nv.shared.reserved.0,"aw",@nobits
	.weak		__nv_reservedSMEM_offset_0_alias
	.size		__nv_reservedSMEM_offset_0_alias, 0, 64
	.other		__nv_reservedSMEM_offset_0_alias,@"STO_CUDA_RESERVED_SHARED STV_DEFAULT"
__nv_reservedSMEM_offset_0_alias:
	.zero		0
	.zero		64


//--------------------- .nv.constant0._Z5saxpyPiS_S_ --------------------------
	.section	.nv.constant0._Z5saxpyPiS_S_,"a",@progbits
	.sectionflags	@""
	.align	4
.nv.constant0._Z5saxpyPiS_S_:
	.zero		920


//--------------------- SYMBOLS --------------------------

	.type		.nv.reservedSmem.offset0,@object
	.size		.nv.reservedSmem.offset0,0x4
